//
// Generated by NVIDIA NVVM Compiler
//
// Compiler Build ID: CL-36424714
// Cuda compilation tools, release 13.0, V13.0.88
// Based on NVVM 20.0.0
//

.version 9.0
.target sm_100
.address_size 64

	// .globl	_Z40KoggeStoneScanWithThreadCoarseningKernelPfS_j
// _ZZ40KoggeStoneScanWithThreadCoarseningKernelPfS_jE12shared_array has been demoted

.visible .entry _Z40KoggeStoneScanWithThreadCoarseningKernelPfS_j(
	.param .u64 .ptr .align 1 _Z40KoggeStoneScanWithThreadCoarseningKernelPfS_j_param_0,
	.param .u64 .ptr .align 1 _Z40KoggeStoneScanWithThreadCoarseningKernelPfS_j_param_1,
	.param .u32 _Z40KoggeStoneScanWithThreadCoarseningKernelPfS_j_param_2
)
{
	.reg .pred 	%p<16>;
	.reg .b32 	%r<23>;
	.reg .b32 	%f<45>;
	.reg .b64 	%rd<21>;
	// demoted variable
	.shared .align 4 .b8 _ZZ40KoggeStoneScanWithThreadCoarseningKernelPfS_jE12shared_array[4096];
	ld.param.u64 	%rd3, [_Z40KoggeStoneScanWithThreadCoarseningKernelPfS_j_param_0];
	ld.param.u64 	%rd4, [_Z40KoggeStoneScanWithThreadCoarseningKernelPfS_j_param_1];
	ld.param.u32 	%r14, [_Z40KoggeStoneScanWithThreadCoarseningKernelPfS_j_param_2];
	cvta.to.global.u64 	%rd1, %rd3;
	cvta.to.global.u64 	%rd2, %rd4;
	mov.u32 	%r1, %tid.x;
	mov.u32 	%r2, %ntid.x;
	setp.ge.u32 	%p1, %r1, %r14;
	mov.f32 	%f39, 0f00000000;
	@%p1 bra 	$L__BB0_2;
	mul.wide.u32 	%rd5, %r1, 4;
	add.s64 	%rd6, %rd1, %rd5;
	ld.global.f32 	%f39, [%rd6];
$L__BB0_2:
	shl.b32 	%r15, %r1, 2;
	mov.u32 	%r16, _ZZ40KoggeStoneScanWithThreadCoarseningKernelPfS_jE12shared_array;
	add.s32 	%r3, %r16, %r15;
	st.shared.f32 	[%r3], %f39;
	add.s32 	%r4, %r2, %r1;
	setp.ge.u32 	%p2, %r4, %r14;
	mov.f32 	%f40, 0f00000000;
	@%p2 bra 	$L__BB0_4;
	mul.wide.u32 	%rd7, %r4, 4;
	add.s64 	%rd8, %rd1, %rd7;
	ld.global.f32 	%f40, [%rd8];
$L__BB0_4:
	shl.b32 	%r5, %r2, 2;
	add.s32 	%r6, %r3, %r5;
	st.shared.f32 	[%r6], %f40;
	add.s32 	%r7, %r4, %r2;
	setp.ge.u32 	%p3, %r7, %r14;
	mov.f32 	%f41, 0f00000000;
	@%p3 bra 	$L__BB0_6;
	mul.wide.u32 	%rd9, %r7, 4;
	add.s64 	%rd10, %rd1, %rd9;
	ld.global.f32 	%f41, [%rd10];
$L__BB0_6:
	add.s32 	%r8, %r6, %r5;
	st.shared.f32 	[%r8], %f41;
	add.s32 	%r9, %r7, %r2;
	setp.ge.u32 	%p4, %r9, %r14;
	mov.f32 	%f42, 0f00000000;
	@%p4 bra 	$L__BB0_8;
	mul.wide.u32 	%rd11, %r9, 4;
	add.s64 	%rd12, %rd1, %rd11;
	ld.global.f32 	%f42, [%rd12];
$L__BB0_8:
	add.s32 	%r10, %r8, %r5;
	st.shared.f32 	[%r10], %f42;
	bar.sync 	0;
	mad.lo.s32 	%r11, %r1, 12, %r3;
	ld.shared.f32 	%f16, [%r11];
	ld.shared.f32 	%f17, [%r11+4];
	add.f32 	%f18, %f16, %f17;
	st.shared.f32 	[%r11+4], %f18;
	ld.shared.f32 	%f19, [%r11+8];
	add.f32 	%f20, %f18, %f19;
	st.shared.f32 	[%r11+8], %f20;
	ld.shared.f32 	%f21, [%r11+12];
	add.f32 	%f22, %f20, %f21;
	st.shared.f32 	[%r11+12], %f22;
	bar.sync 	0;
	setp.lt.u32 	%p5, %r2, 2;
	@%p5 bra 	$L__BB0_15;
	mov.b32 	%r22, 1;
$L__BB0_10:
	setp.lt.u32 	%p6, %r1, %r22;
	@%p6 bra 	$L__BB0_12;
	ld.shared.f32 	%f24, [%r11+12];
	sub.s32 	%r18, %r1, %r22;
	shl.b32 	%r19, %r18, 4;
	add.s32 	%r21, %r16, %r19;
	ld.shared.f32 	%f25, [%r21+12];
	add.f32 	%f44, %f24, %f25;
$L__BB0_12:
	setp.lt.u32 	%p7, %r1, %r22;
	bar.sync 	0;
	@%p7 bra 	$L__BB0_14;
	st.shared.f32 	[%r11+12], %f44;
$L__BB0_14:
	bar.sync 	0;
	shl.b32 	%r22, %r22, 1;
	setp.lt.u32 	%p8, %r22, %r2;
	@%p8 bra 	$L__BB0_10;
$L__BB0_15:
	setp.eq.s32 	%p9, %r1, 0;
	@%p9 bra 	$L__BB0_17;
	ld.shared.f32 	%f26, [%r11+-4];
	ld.shared.f32 	%f27, [%r11];
	add.f32 	%f28, %f26, %f27;
	st.shared.f32 	[%r11], %f28;
$L__BB0_17:
	setp.eq.s32 	%p10, %r1, 0;
	bar.sync 	0;
	@%p10 bra 	$L__BB0_19;
	ld.shared.f32 	%f29, [%r11+-4];
	ld.shared.f32 	%f30, [%r11+4];
	add.f32 	%f31, %f29, %f30;
	st.shared.f32 	[%r11+4], %f31;
$L__BB0_19:
	setp.eq.s32 	%p11, %r1, 0;
	bar.sync 	0;
	@%p11 bra 	$L__BB0_21;
	ld.shared.f32 	%f32, [%r11+-4];
	ld.shared.f32 	%f33, [%r11+8];
	add.f32 	%f34, %f32, %f33;
	st.shared.f32 	[%r11+8], %f34;
$L__BB0_21:
	setp.ge.u32 	%p12, %r1, %r14;
	bar.sync 	0;
	@%p12 bra 	$L__BB0_23;
	ld.shared.f32 	%f35, [%r3];
	mul.wide.u32 	%rd13, %r1, 4;
	add.s64 	%rd14, %rd2, %rd13;
	st.global.f32 	[%rd14], %f35;
$L__BB0_23:
	setp.ge.u32 	%p13, %r4, %r14;
	@%p13 bra 	$L__BB0_25;
	ld.shared.f32 	%f36, [%r6];
	mul.wide.u32 	%rd15, %r4, 4;
	add.s64 	%rd16, %rd2, %rd15;
	st.global.f32 	[%rd16], %f36;
$L__BB0_25:
	setp.ge.u32 	%p14, %r7, %r14;
	@%p14 bra 	$L__BB0_27;
	ld.shared.f32 	%f37, [%r8];
	mul.wide.u32 	%rd17, %r7, 4;
	add.s64 	%rd18, %rd2, %rd17;
	st.global.f32 	[%rd18], %f37;
$L__BB0_27:
	setp.ge.u32 	%p15, %r9, %r14;
	@%p15 bra 	$L__BB0_29;
	ld.shared.f32 	%f38, [%r10];
	mul.wide.u32 	%rd19, %r9, 4;
	add.s64 	%rd20, %rd2, %rd19;
	st.global.f32 	[%rd20], %f38;
$L__BB0_29:
	ret;

}


// ===== COMPILED SASS (sm_100) =====

	.target	sm_100

	.elftype	@"ET_EXEC"


//--------------------- .note.nv.tkinfo           --------------------------
	.section	.note.nv.tkinfo,"",@"SHT_NOTE"
	.sectionflags	@"SHF_NOTE_NV_TKINFO"
	.tkinfo
        /*0018*/ 	.word	0x00000002
        /*0030*/ 	.string	""
        /*0030*/ 	.string	"ptxas"
        /*0030*/ 	.string	"Cuda compilation tools, release 13.0, V13.0.88"
        /*0030*/ 	.string	"Build cuda_13.0.r13.0/compiler.36424714_0"
        /*0030*/ 	.string	"-arch sm_100 -m 64 "



//--------------------- .note.nv.cuinfo           --------------------------
	.section	.note.nv.cuinfo,"",@"SHT_NOTE"
	.sectionflags	@"SHF_NOTE_NV_CUINFO"
        /*0018*/ 	.short	0x0002
        /*001a*/ 	.short	0x0064
        /*001c*/ 	.short	0x0082
	.zero		2


//--------------------- .nv.info                  --------------------------
	.section	.nv.info,"",@"SHT_CUDA_INFO"
	.align	4


	//----- nvinfo : EIATTR_REGCOUNT
	.align		4
        /*0000*/ 	.byte	0x04, 0x2f
        /*0002*/ 	.short	(.L_1 - .L_0)
	.align		4
.L_0:
        /*0004*/ 	.word	index@(_Z40KoggeStoneScanWithThreadCoarseningKernelPfS_j)
        /*0008*/ 	.word	0x00000018


	//----- nvinfo : EIATTR_FRAME_SIZE
	.align		4
.L_1:
        /*000c*/ 	.byte	0x04, 0x11
        /*000e*/ 	.short	(.L_3 - .L_2)
	.align		4
.L_2:
        /*0010*/ 	.word	index@(_Z40KoggeStoneScanWithThreadCoarseningKernelPfS_j)
        /*0014*/ 	.word	0x00000000


	//----- nvinfo : EIATTR_MIN_STACK_SIZE
	.align		4
.L_3:
        /*0018*/ 	.byte	0x04, 0x12
        /*001a*/ 	.short	(.L_5 - .L_4)
	.align		4
.L_4:
        /*001c*/ 	.word	index@(_Z40KoggeStoneScanWithThreadCoarseningKernelPfS_j)
        /*0020*/ 	.word	0x00000000
.L_5:


//--------------------- .nv.compat                --------------------------
	.section	.nv.compat,"",@"SHT_CUDA_COMPAT_INFO"
	.align	4
        /*0000*/ 	.byte	0x02, 0x09, 0x00, 0x00, 0x02, 0x02, 0x01, 0x00, 0x02, 0x05, 0x05, 0x00, 0x03, 0x07, 0x01, 0x01
        /*0010*/ 	.byte	0x02, 0x03, 0x00, 0x00, 0x02, 0x06, 0x01, 0x00, 0x04, 0x0b, 0x08, 0x00, 0x09, 0x00, 0x00, 0x00
        /*0020*/ 	.byte	0x00, 0x00, 0x00, 0x00


//--------------------- .nv.info._Z40KoggeStoneScanWithThreadCoarseningKernelPfS_j --------------------------
	.section	.nv.info._Z40KoggeStoneScanWithThreadCoarseningKernelPfS_j,"",@"SHT_CUDA_INFO"
	.sectionflags	@""
	.align	4


	//----- nvinfo : EIATTR_CUDA_API_VERSION
	.align		4
        /*0000*/ 	.byte	0x04, 0x37
        /*0002*/ 	.short	(.L_7 - .L_6)
.L_6:
        /*0004*/ 	.word	0x00000082


	//----- nvinfo : EIATTR_KPARAM_INFO
	.align		4
.L_7:
        /*0008*/ 	.byte	0x04, 0x17
        /*000a*/ 	.short	(.L_9 - .L_8)
.L_8:
        /*000c*/ 	.word	0x00000000
        /*0010*/ 	.short	0x0002
        /*0012*/ 	.short	0x0010
        /*0014*/ 	.byte	0x00, 0xf0, 0x11, 0x00


	//----- nvinfo : EIATTR_KPARAM_INFO
	.align		4
.L_9:
        /*0018*/ 	.byte	0x04, 0x17
        /*001a*/ 	.short	(.L_11 - .L_10)
.L_10:
        /*001c*/ 	.word	0x00000000
        /*0020*/ 	.short	0x0001
        /*0022*/ 	.short	0x0008
        /*0024*/ 	.byte	0x00, 0xf5, 0x21, 0x00


	//----- nvinfo : EIATTR_KPARAM_INFO
	.align		4
.L_11:
        /*0028*/ 	.byte	0x04, 0x17
        /*002a*/ 	.short	(.L_13 - .L_12)
.L_12:
        /*002c*/ 	.word	0x00000000
        /*0030*/ 	.short	0x0000
        /*0032*/ 	.short	0x0000
        /*0034*/ 	.byte	0x00, 0xf5, 0x21, 0x00


	//----- nvinfo : EIATTR_SPARSE_MMA_MASK
	.align		4
.L_13:
        /*0038*/ 	.byte	0x03, 0x50
        /*003a*/ 	.short	0x0000


	//----- nvinfo : EIATTR_MAXREG_COUNT
	.align		4
        /*003c*/ 	.byte	0x03, 0x1b
        /*003e*/ 	.short	0x00ff


	//----- nvinfo : EIATTR_NUM_BARRIERS
	.align		4
        /*0040*/ 	.byte	0x02, 0x4c
        /*0042*/ 	.byte	0x01
	.zero		1


	//----- nvinfo : EIATTR_MERCURY_ISA_VERSION
	.align		4
        /*0044*/ 	.byte	0x03, 0x5f
        /*0046*/ 	.short	0x0101


	//----- nvinfo : EIATTR_VRC_CTA_INIT_COUNT
	.align		4
        /*0048*/ 	.byte	0x02, 0x4a
	.zero		1
	.zero		1


	//----- nvinfo : EIATTR_EXIT_INSTR_OFFSETS
	.align		4
        /*004c*/ 	.byte	0x04, 0x1c
        /*004e*/ 	.short	(.L_15 - .L_14)


	//   ....[0]....
.L_14:
        /*0050*/ 	.word	0x00000620


	//   ....[1]....
        /*0054*/ 	.word	0x00000670


	//----- nvinfo : EIATTR_CBANK_PARAM_SIZE
	.align		4
.L_15:
        /*0058*/ 	.byte	0x03, 0x19
        /*005a*/ 	.short	0x0014


	//----- nvinfo : EIATTR_PARAM_CBANK
	.align		4
        /*005c*/ 	.byte	0x04, 0x0a
        /*005e*/ 	.short	(.L_17 - .L_16)
	.align		4
.L_16:
        /*0060*/ 	.word	index@(.nv.constant0._Z40KoggeStoneScanWithThreadCoarseningKernelPfS_j)
        /*0064*/ 	.short	0x0380
        /*0066*/ 	.short	0x0014


	//----- nvinfo : EIATTR_SW_WAR
	.align		4
.L_17:
        /*0068*/ 	.byte	0x04, 0x36
        /*006a*/ 	.short	(.L_19 - .L_18)
.L_18:
        /*006c*/ 	.word	0x00000008
.L_19:


//--------------------- .nv.callgraph             --------------------------
	.section	.nv.callgraph,"",@"SHT_CUDA_CALLGRAPH"
	.align	4
	.sectionentsize	8
	.align		4
        /*0000*/ 	.word	0x00000000
	.align		4
        /*0004*/ 	.word	0xffffffff
	.align		4
        /*0008*/ 	.word	0x00000000
	.align		4
        /*000c*/ 	.word	0xfffffffe
	.align		4
        /*0010*/ 	.word	0x00000000
	.align		4
        /*0014*/ 	.word	0xfffffffd
	.align		4
        /*0018*/ 	.word	0x00000000
	.align		4
        /*001c*/ 	.word	0xfffffffc


//--------------------- .text._Z40KoggeStoneScanWithThreadCoarseningKernelPfS_j --------------------------
	.section	.text._Z40KoggeStoneScanWithThreadCoarseningKernelPfS_j,"ax",@progbits
	.align	128
        .global         _Z40KoggeStoneScanWithThreadCoarseningKernelPfS_j
        .type           _Z40KoggeStoneScanWithThreadCoarseningKernelPfS_j,@function
        .size           _Z40KoggeStoneScanWithThreadCoarseningKernelPfS_j,(.L_x_3 - _Z40KoggeStoneScanWithThreadCoarseningKernelPfS_j)
        .other          _Z40KoggeStoneScanWithThreadCoarseningKernelPfS_j,@"STO_CUDA_ENTRY STV_DEFAULT"
_Z40KoggeStoneScanWithThreadCoarseningKernelPfS_j:
.text._Z40KoggeStoneScanWithThreadCoarseningKernelPfS_j:
[----:B------:R-:W-:Y:S01]  /*0000*/  LDC R1, c[0x0][0x37c] ;  /* 0x0000df00ff017b82 */ /* 0x000fe20000000800 */
[----:B------:R-:W0:Y:S07]  /*0010*/  S2R R4, SR_TID.X ;  /* 0x0000000000047919 */ /* 0x000e2e0000002100 */
[----:B------:R-:W0:Y:S01]  /*0020*/  LDC R5, c[0x0][0x360] ;  /* 0x0000d800ff057b82 */ /* 0x000e220000000800 */
[----:B------:R-:W1:Y:S01]  /*0030*/  LDCU UR4, c[0x0][0x390] ;  /* 0x00007200ff0477ac */ /* 0x000e620008000800 */
[----:B------:R-:W-:-:S02]  /*0040*/  CS2R R20, SRZ ;  /* 0x0000000000147805 */ /* 0x000fc4000001ff00 */
[----:B------:R-:W-:Y:S01]  /*0050*/  CS2R R10, SRZ ;  /* 0x00000000000a7805 */ /* 0x000fe2000001ff00 */
[----:B------:R-:W2:Y:S01]  /*0060*/  LDCU.64 UR6, c[0x0][0x358] ;  /* 0x00006b00ff0677ac */ /* 0x000ea20008000a00 */
[CC--:B0-----:R-:W-:Y:S02]  /*0070*/  IADD3 R3, PT, PT, R4.reuse, R5.reuse, RZ ;  /* 0x0000000504037210 */ /* 0x0c1fe40007ffe0ff */
[----:B-1----:R-:W-:Y:S02]  /*0080*/  ISETP.GE.U32.AND P0, PT, R4, UR4, PT ;  /* 0x0000000404007c0c */ /* 0x002fe4000bf06070 */
[C---:B------:R-:W-:Y:S02]  /*0090*/  IADD3 R2, PT, PT, R3.reuse, R5, RZ ;  /* 0x0000000503027210 */ /* 0x040fe40007ffe0ff */
[----:B------:R-:W-:Y:S02]  /*00a0*/  ISETP.GE.U32.AND P1, PT, R3, UR4, PT ;  /* 0x0000000403007c0c */ /* 0x000fe4000bf26070 */
[C---:B------:R-:W-:Y:S01]  /*00b0*/  ISETP.GE.U32.AND P2, PT, R2.reuse, UR4, PT ;  /* 0x0000000402007c0c */ /* 0x040fe2000bf46070 */
[----:B------:R-:W-:-:S05]  /*00c0*/  IMAD.IADD R0, R2, 0x1, R5 ;  /* 0x0000000102007824 */ /* 0x000fca00078e0205 */
[----:B------:R-:W-:Y:S01]  /*00d0*/  ISETP.GE.U32.AND P3, PT, R0, UR4, PT ;  /* 0x0000000400007c0c */ /* 0x000fe2000bf66070 */
[----:B------:R-:W0:Y:S08]  /*00e0*/  @!P0 LDC.64 R8, c[0x0][0x380] ;  /* 0x0000e000ff088b82 */ /* 0x000e300000000a00 */
[----:B------:R-:W1:Y:S08]  /*00f0*/  @!P1 LDC.64 R14, c[0x0][0x380] ;  /* 0x0000e000ff0e9b82 */ /* 0x000e700000000a00 */
[----:B------:R-:W3:Y:S08]  /*0100*/  @!P2 LDC.64 R12, c[0x0][0x380] ;  /* 0x0000e000ff0cab82 */ /* 0x000ef00000000a00 */
[----:B------:R-:W4:Y:S01]  /*0110*/  @!P3 LDC.64 R6, c[0x0][0x380] ;  /* 0x0000e000ff06bb82 */ /* 0x000f220000000a00 */
[----:B0-----:R-:W-:-:S05]  /*0120*/  @!P0 IMAD.WIDE.U32 R8, R4, 0x4, R8 ;  /* 0x0000000404088825 */ /* 0x001fca00078e0008 */
[----:B--2---:R0:W2:Y:S01]  /*0130*/  @!P0 LDG.E R20, desc[UR6][R8.64] ;  /* 0x0000000608148981 */ /* 0x0040a2000c1e1900 */
[----:B-1----:R-:W-:-:S05]  /*0140*/  @!P1 IMAD.WIDE.U32 R14, R3, 0x4, R14 ;  /* 0x00000004030e9825 */ /* 0x002fca00078e000e */
[----:B------:R-:W5:Y:S01]  /*0150*/  @!P1 LDG.E R10, desc[UR6][R14.64] ;  /* 0x000000060e0a9981 */ /* 0x000f62000c1e1900 */
[----:B---3--:R-:W-:-:S05]  /*0160*/  @!P2 IMAD.WIDE.U32 R16, R2, 0x4, R12 ;  /* 0x000000040210a825 */ /* 0x008fca00078e000c */
[----:B------:R-:W3:Y:S01]  /*0170*/  @!P2 LDG.E R11, desc[UR6][R16.64] ;  /* 0x00000006100ba981 */ /* 0x000ee2000c1e1900 */
[----:B----4-:R-:W-:-:S05]  /*0180*/  @!P3 IMAD.WIDE.U32 R18, R0, 0x4, R6 ;  /* 0x000000040012b825 */ /* 0x010fca00078e0006 */
[----:B------:R-:W4:Y:S01]  /*0190*/  @!P3 LDG.E R21, desc[UR6][R18.64] ;  /* 0x000000061215b981 */ /* 0x000f22000c1e1900 */
[----:B------:R-:W1:Y:S01]  /*01a0*/  S2UR UR5, SR_CgaCtaId ;  /* 0x00000000000579c3 */ /* 0x000e620000008800 */
[----:B------:R-:W-:Y:S02]  /*01b0*/  UMOV UR4, 0x400 ;  /* 0x0000040000047882 */ /* 0x000fe40000000000 */
[----:B-1----:R-:W-:-:S06]  /*01c0*/  ULEA UR4, UR5, UR4, 0x18 ;  /* 0x0000000405047291 */ /* 0x002fcc000f8ec0ff */
[----:B------:R-:W-:-:S04]  /*01d0*/  LEA R13, R4, UR4, 0x2 ;  /* 0x00000004040d7c11 */ /* 0x000fc8000f8e10ff */
[----:B------:R-:W-:-:S05]  /*01e0*/  LEA R7, R5, R13, 0x2 ;  /* 0x0000000d05077211 */ /* 0x000fca00078e10ff */
[----:B------:R-:W-:-:S05]  /*01f0*/  IMAD R12, R5, 0x4, R7 ;  /* 0x00000004050c7824 */ /* 0x000fca00078e0207 */
[C---:B------:R-:W-:Y:S01]  /*0200*/  LEA R6, R5.reuse, R12, 0x2 ;  /* 0x0000000c05067211 */ /* 0x040fe200078e10ff */
[C---:B0-----:R-:W-:Y:S01]  /*0210*/  IMAD R8, R4.reuse, 0xc, R13 ;  /* 0x0000000c04087824 */ /* 0x041fe200078e020d */
[----:B------:R-:W-:Y:S02]  /*0220*/  ISETP.GE.U32.AND P1, PT, R5, 0x2, PT ;  /* 0x000000020500780c */ /* 0x000fe40003f26070 */
[----:B------:R-:W-:Y:S01]  /*0230*/  ISETP.NE.AND P0, PT, R4, RZ, PT ;  /* 0x000000ff0400720c */ /* 0x000fe20003f05270 */
[----:B--2---:R-:W-:Y:S04]  /*0240*/  STS [R13], R20 ;  /* 0x000000140d007388 */ /* 0x004fe80000000800 */
[----:B-----5:R-:W-:Y:S04]  /*0250*/  STS [R7], R10 ;  /* 0x0000000a07007388 */ /* 0x020fe80000000800 */
[----:B---3--:R-:W-:Y:S04]  /*0260*/  STS [R12], R11 ;  /* 0x0000000b0c007388 */ /* 0x008fe80000000800 */
[----:B----4-:R-:W-:Y:S01]  /*0270*/  STS [R6], R21 ;  /* 0x0000001506007388 */ /* 0x010fe20000000800 */
[----:B------:R-:W-:Y:S06]  /*0280*/  BAR.SYNC.DEFER_BLOCKING 0x0 ;  /* 0x0000000000007b1d */ /* 0x000fec0000010000 */
[----:B------:R-:W-:Y:S04]  /*0290*/  LDS R9, [R8] ;  /* 0x0000000008097984 */ /* 0x000fe80000000800 */
[----:B------:R-:W0:Y:S04]  /*02a0*/  LDS R14, [R8+0x4] ;  /* 0x00000400080e7984 */ /* 0x000e280000000800 */
[----:B------:R-:W1:Y:S04]  /*02b0*/  LDS R16, [R8+0x8] ;  /* 0x0000080008107984 */ /* 0x000e680000000800 */
[----:B------:R-:W2:Y:S01]  /*02c0*/  LDS R18, [R8+0xc] ;  /* 0x00000c0008127984 */ /* 0x000ea20000000800 */
[----:B0-----:R-:W-:-:S04]  /*02d0*/  FADD R9, R9, R14 ;  /* 0x0000000e09097221 */ /* 0x001fc80000000000 */
[----:B-1----:R-:W-:-:S04]  /*02e0*/  FADD R15, R9, R16 ;  /* 0x00000010090f7221 */ /* 0x002fc80000000000 */
[----:B--2---:R-:W-:Y:S01]  /*02f0*/  FADD R11, R15, R18 ;  /* 0x000000120f0b7221 */ /* 0x004fe20000000000 */
[----:B------:R0:W-:Y:S04]  /*0300*/  STS [R8+0x4], R9 ;  /* 0x0000040908007388 */ /* 0x0001e80000000800 */
[----:B------:R0:W-:Y:S04]  /*0310*/  STS [R8+0x8], R15 ;  /* 0x0000080f08007388 */ /* 0x0001e80000000800 */
[----:B------:R0:W-:Y:S01]  /*0320*/  STS [R8+0xc], R11 ;  /* 0x00000c0b08007388 */ /* 0x0001e20000000800 */
[----:B------:R-:W-:Y:S06]  /*0330*/  BAR.SYNC.DEFER_BLOCKING 0x0 ;  /* 0x0000000000007b1d */ /* 0x000fec0000010000 */
[----:B------:R-:W-:Y:S05]  /*0340*/  @!P1 BRA `(.L_x_0) ;  /* 0x0000000000349947 */ /* 0x000fea0003800000 */
[----:B------:R-:W-:-:S05]  /*0350*/  UMOV UR5, 0x1 ;  /* 0x0000000100057882 */ /* 0x000fca0000000000 */
.L_x_1:
[----:B------:R-:W-:-:S13]  /*0360*/  ISETP.GE.U32.AND P1, PT, R4, UR5, PT ;  /* 0x0000000504007c0c */ /* 0x000fda000bf26070 */
[----:B0-----:R-:W-:Y:S01]  /*0370*/  @P1 VIADD R9, R4, -UR5 ;  /* 0x8000000504091c36 */ /* 0x001fe20008000000 */
[----:B------:R-:W-:-:S04]  /*0380*/  USHF.L.U32 UR5, UR5, 0x1, URZ ;  /* 0x0000000105057899 */ /* 0x000fc800080006ff */
[----:B------:R-:W-:Y:S02]  /*0390*/  @P1 LEA R10, R9, UR4, 0x4 ;  /* 0x00000004090a1c11 */ /* 0x000fe4000f8e20ff */
[----:B------:R-:W-:Y:S04]  /*03a0*/  @P1 LDS R9, [R8+0xc] ;  /* 0x00000c0008091984 */ /* 0x000fe80000000800 */
[----:B------:R-:W0:Y:S02]  /*03b0*/  @P1 LDS R10, [R10+0xc] ;  /* 0x00000c000a0a1984 */ /* 0x000e240000000800 */
[----:B0-----:R-:W-:Y:S01]  /*03c0*/  @P1 FADD R11, R9, R10 ;  /* 0x0000000a090b1221 */ /* 0x001fe20000000000 */
[----:B------:R-:W-:Y:S06]  /*03d0*/  BAR.SYNC.DEFER_BLOCKING 0x0 ;  /* 0x0000000000007b1d */ /* 0x000fec0000010000 */
[----:B------:R1:W-:Y:S02]  /*03e0*/  @P1 STS [R8+0xc], R11 ;  /* 0x00000c0b08001388 */ /* 0x0003e40000000800 */
[----:B------:R-:W-:Y:S01]  /*03f0*/  BAR.SYNC.DEFER_BLOCKING 0x0 ;  /* 0x0000000000007b1d */ /* 0x000fe20000010000 */
[----:B------:R-:W-:-:S13]  /*0400*/  ISETP.LE.U32.AND P1, PT, R5, UR5, PT ;  /* 0x0000000505007c0c */ /* 0x000fda000bf23070 */
[----:B-1----:R-:W-:Y:S05]  /*0410*/  @!P1 BRA `(.L_x_1) ;  /* 0xfffffffc00d09947 */ /* 0x002fea000383ffff */
.L_x_0:
[----:B------:R-:W-:Y:S01]  /*0420*/  @P0 LDS R5, [R8+-0x4] ;  /* 0xfffffc0008050984 */ /* 0x000fe20000000800 */
[----:B------:R-:W1:Y:S03]  /*0430*/  LDCU UR4, c[0x0][0x390] ;  /* 0x00007200ff0477ac */ /* 0x000e660008000800 */
[----:B------:R-:W2:Y:S01]  /*0440*/  @P0 LDS R10, [R8] ;  /* 0x00000000080a0984 */ /* 0x000ea20000000800 */
[----:B-1----:R-:W-:Y:S02]  /*0450*/  ISETP.GE.U32.AND P3, PT, R4, UR4, PT ;  /* 0x0000000404007c0c */ /* 0x002fe4000bf66070 */
[----:B------:R-:W-:Y:S02]  /*0460*/  ISETP.GE.U32.AND P2, PT, R3, UR4, PT ;  /* 0x0000000403007c0c */ /* 0x000fe4000bf46070 */
[----:B------:R-:W-:-:S11]  /*0470*/  ISETP.GE.U32.AND P1, PT, R2, UR4, PT ;  /* 0x0000000402007c0c */ /* 0x000fd6000bf26070 */
[----:B0-----:R-:W0:Y:S08]  /*0480*/  @!P2 LDC.64 R14, c[0x0][0x388] ;  /* 0x0000e200ff0eab82 */ /* 0x001e300000000a00 */
[----:B------:R-:W1:Y:S01]  /*0490*/  @!P1 LDC.64 R16, c[0x0][0x388] ;  /* 0x0000e200ff109b82 */ /* 0x000e620000000a00 */
[----:B--2---:R-:W-:-:S05]  /*04a0*/  @P0 FADD R5, R5, R10 ;  /* 0x0000000a05050221 */ /* 0x004fca0000000000 */
[----:B------:R-:W-:Y:S02]  /*04b0*/  @P0 STS [R8], R5 ;  /* 0x0000000508000388 */ /* 0x000fe40000000800 */
[----:B------:R-:W-:Y:S06]  /*04c0*/  BAR.SYNC.DEFER_BLOCKING 0x0 ;  /* 0x0000000000007b1d */ /* 0x000fec0000010000 */
[----:B------:R-:W-:Y:S04]  /*04d0*/  @P0 LDS R9, [R8+-0x4] ;  /* 0xfffffc0008090984 */ /* 0x000fe80000000800 */
[----:B------:R-:W2:Y:S02]  /*04e0*/  @P0 LDS R10, [R8+0x4] ;  /* 0x00000400080a0984 */ /* 0x000ea40000000800 */
[----:B--2---:R-:W-:-:S05]  /*04f0*/  @P0 FADD R9, R9, R10 ;  /* 0x0000000a09090221 */ /* 0x004fca0000000000 */
[----:B------:R-:W-:Y:S01]  /*0500*/  @P0 STS [R8+0x4], R9 ;  /* 0x0000040908000388 */ /* 0x000fe20000000800 */
[----:B------:R-:W-:Y:S06]  /*0510*/  BAR.SYNC.DEFER_BLOCKING 0x0 ;  /* 0x0000000000007b1d */ /* 0x000fec0000010000 */
[----:B------:R-:W-:Y:S04]  /*0520*/  @P0 LDS R10, [R8+-0x4] ;  /* 0xfffffc00080a0984 */ /* 0x000fe80000000800 */
[----:B------:R-:W2:Y:S02]  /*0530*/  @P0 LDS R11, [R8+0x8] ;  /* 0x00000800080b0984 */ /* 0x000ea40000000800 */
[----:B--2---:R-:W-:-:S02]  /*0540*/  @P0 FADD R19, R10, R11 ;  /* 0x0000000b0a130221 */ /* 0x004fc40000000000 */
[----:B------:R-:W2:Y:S03]  /*0550*/  @!P3 LDC.64 R10, c[0x0][0x388] ;  /* 0x0000e200ff0abb82 */ /* 0x000ea60000000a00 */
[----:B------:R-:W-:Y:S05]  /*0560*/  @P0 STS [R8+0x8], R19 ;  /* 0x0000081308000388 */ /* 0x000fea0000000800 */
[----:B------:R-:W-:Y:S01]  /*0570*/  BAR.SYNC.DEFER_BLOCKING 0x0 ;  /* 0x0000000000007b1d */ /* 0x000fe20000010000 */
[----:B------:R-:W-:Y:S01]  /*0580*/  ISETP.GE.U32.AND P0, PT, R0, UR4, PT ;  /* 0x0000000400007c0c */ /* 0x000fe2000bf06070 */
[----:B--2---:R-:W-:-:S04]  /*0590*/  @!P3 IMAD.WIDE.U32 R4, R4, 0x4, R10 ;  /* 0x000000040404b825 */ /* 0x004fc800078e000a */
[----:B0-----:R-:W-:Y:S01]  /*05a0*/  @!P2 IMAD.WIDE.U32 R10, R3, 0x4, R14 ;  /* 0x00000004030aa825 */ /* 0x001fe200078e000e */
[----:B------:R-:W0:Y:S03]  /*05b0*/  @!P3 LDS R13, [R13] ;  /* 0x000000000d0db984 */ /* 0x000e260000000800 */
[----:B-1----:R-:W-:Y:S01]  /*05c0*/  @!P1 IMAD.WIDE.U32 R2, R2, 0x4, R16 ;  /* 0x0000000402029825 */ /* 0x002fe200078e0010 */
[----:B------:R-:W1:Y:S04]  /*05d0*/  @!P2 LDS R7, [R7] ;  /* 0x000000000707a984 */ /* 0x000e680000000800 */
[----:B------:R-:W2:Y:S04]  /*05e0*/  @!P1 LDS R9, [R12] ;  /* 0x000000000c099984 */ /* 0x000ea80000000800 */
[----:B0-----:R0:W-:Y:S04]  /*05f0*/  @!P3 STG.E desc[UR6][R4.64], R13 ;  /* 0x0000000d0400b986 */ /* 0x0011e8000c101906 */
[----:B-1----:R0:W-:Y:S04]  /*0600*/  @!P2 STG.E desc[UR6][R10.64], R7 ;  /* 0x000000070a00a986 */ /* 0x0021e8000c101906 */
[----:B--2---:R0:W-:Y:S01]  /*0610*/  @!P1 STG.E desc[UR6][R2.64], R9 ;  /* 0x0000000902009986 */ /* 0x0041e2000c101906 */
[----:B------:R-:W-:Y:S05]  /*0620*/  @P0 EXIT ;  /* 0x000000000000094d */ /* 0x000fea0003800000 */
[----:B0-----:R-:W0:Y:S01]  /*0630*/  LDS R5, [R6] ;  /* 0x0000000006057984 */ /* 0x001e220000000800 */
[----:B------:R-:W1:Y:S02]  /*0640*/  LDC.64 R2, c[0x0][0x388] ;  /* 0x0000e200ff027b82 */ /* 0x000e640000000a00 */
[----:B-1----:R-:W-:-:S05]  /*0650*/  IMAD.WIDE.U32 R2, R0, 0x4, R2 ;  /* 0x0000000400027825 */ /* 0x002fca00078e0002 */
[----:B0-----:R-:W-:Y:S01]  /*0660*/  STG.E desc[UR6][R2.64], R5 ;  /* 0x0000000502007986 */ /* 0x001fe2000c101906 */
[----:B------:R-:W-:Y:S05]  /*0670*/  EXIT ;  /* 0x000000000000794d */ /* 0x000fea0003800000 */
.L_x_2:
[----:B------:R-:W-:-:S00]  /*0680*/  BRA `(.L_x_2) ;  /* 0xfffffffc00fc7947 */ /* 0x000fc0000383ffff */
[----:B------:R-:W-:-:S00]  /*0690*/  NOP ;  /* 0x0000000000007918 */ /* 0x000fc00000000000 */
        /* <DEDUP_REMOVED lines=14> */
.L_x_3:


//--------------------- .nv.shared._Z40KoggeStoneScanWithThreadCoarseningKernelPfS_j --------------------------
	.section	.nv.shared._Z40KoggeStoneScanWithThreadCoarseningKernelPfS_j,"aw",@nobits
	.sectionflags	@""
	.align	4
.nv.shared._Z40KoggeStoneScanWithThreadCoarseningKernelPfS_j:
	.zero		5120


//--------------------- .nv.shared.reserved.0     --------------------------
	.section	.nv.shared.reserved.0,"aw",@nobits
	.weak		__nv_reservedSMEM_offset_0_alias
	.size		__nv_reservedSMEM_offset_0_alias, 0, 64
	.other		__nv_reservedSMEM_offset_0_alias,@"STO_CUDA_RESERVED_SHARED STV_DEFAULT"
__nv_reservedSMEM_offset_0_alias:
	.zero		0
	.zero		64


//--------------------- .nv.constant0._Z40KoggeStoneScanWithThreadCoarseningKernelPfS_j --------------------------
	.section	.nv.constant0._Z40KoggeStoneScanWithThreadCoarseningKernelPfS_j,"a",@progbits
	.sectionflags	@""
	.align	4
.nv.constant0._Z40KoggeStoneScanWithThreadCoarseningKernelPfS_j:
	.zero		916


//--------------------- SYMBOLS --------------------------

	.type		.nv.reservedSmem.offset0,@object
	.size		.nv.reservedSmem.offset0,0x4
	.type		.nv.reservedSmem.cap,@object
	.size		.nv.reservedSmem.cap,0x4
